	.headerflags	@"EF_CUDA_TEXMODE_UNIFIED EF_CUDA_64BIT_ADDRESS EF_CUDA_ACCELERATORS EF_CUDA_SM90 EF_CUDA_VIRTUAL_SM(EF_CUDA_SM90)"
	.elftype	@"ET_EXEC"


//--------------------- .nv.info                  --------------------------
	.section	.nv.info,"",@"SHT_CUDA_INFO"
	.align	4


	//----- nvinfo : EIATTR_REGCOUNT
	.align		4
        /*0000*/ 	.byte	0x04, 0x2f
        /*0002*/ 	.short	(.L_3 - .L_2)
	.align		4
.L_2:
        /*0004*/ 	.word	index@(triton_poi_fused__native_batch_norm_legit_no_training_add_relu_20)
        /*0008*/ 	.word	0x00000020


	//----- nvinfo : EIATTR_MIN_STACK_SIZE
	.align		4
.L_3:
        /*000c*/ 	.byte	0x04, 0x12
        /*000e*/ 	.short	(.L_5 - .L_4)
	.align		4
.L_4:
        /*0010*/ 	.word	index@(triton_poi_fused__native_batch_norm_legit_no_training_add_relu_20)
        /*0014*/ 	.word	0x00000000


	//----- nvinfo : EIATTR_FRAME_SIZE
	.align		4
.L_5:
        /*0018*/ 	.byte	0x04, 0x11
        /*001a*/ 	.short	(.L_7 - .L_6)
	.align		4
.L_6:
        /*001c*/ 	.word	index@(triton_poi_fused__native_batch_norm_legit_no_training_add_relu_20)
        /*0020*/ 	.word	0x00000000


	//----- nvinfo : EIATTR_MIN_STACK_SIZE
	.align		4
.L_7:
        /*0024*/ 	.byte	0x04, 0x12
        /*0026*/ 	.short	(.L_9 - .L_8)
	.align		4
.L_8:
        /*0028*/ 	.word	index@(triton_poi_fused__native_batch_norm_legit_no_training_add_relu_20)
        /*002c*/ 	.word	0x00000000
.L_9:


//--------------------- .nv.info.triton_poi_fused__native_batch_norm_legit_no_training_add_relu_20 --------------------------
	.section	.nv.info.triton_poi_fused__native_batch_norm_legit_no_training_add_relu_20,"",@"SHT_CUDA_INFO"
	.sectionflags	@""
	.align	4


	//----- nvinfo : EIATTR_CUDA_API_VERSION
	.align		4
        /*0000*/ 	.byte	0x04, 0x37
        /*0002*/ 	.short	(.L_11 - .L_10)
.L_10:
        /*0004*/ 	.word	0x0000007c


	//----- nvinfo : EIATTR_KPARAM_INFO
	.align		4
.L_11:
        /*0008*/ 	.byte	0x04, 0x17
        /*000a*/ 	.short	(.L_13 - .L_12)
.L_12:
        /*000c*/ 	.word	0x00000000
        /*0010*/ 	.short	0x000b
        /*0012*/ 	.short	0x0058
        /*0014*/ 	.byte	0x00, 0xf0, 0x11, 0x00


	//----- nvinfo : EIATTR_KPARAM_INFO
	.align		4
.L_13:
        /*0018*/ 	.byte	0x04, 0x17
        /*001a*/ 	.short	(.L_15 - .L_14)
.L_14:
        /*001c*/ 	.word	0x00000000
        /*0020*/ 	.short	0x000a
        /*0022*/ 	.short	0x0050
        /*0024*/ 	.byte	0x00, 0xf4, 0x21, 0x00


	//----- nvinfo : EIATTR_KPARAM_INFO
	.align		4
.L_15:
        /*0028*/ 	.byte	0x04, 0x17
        /*002a*/ 	.short	(.L_17 - .L_16)
.L_16:
        /*002c*/ 	.word	0x00000000
        /*0030*/ 	.short	0x0009
        /*0032*/ 	.short	0x0048
        /*0034*/ 	.byte	0x00, 0xf4, 0x21, 0x00


	//----- nvinfo : EIATTR_KPARAM_INFO
	.align		4
.L_17:
        /*0038*/ 	.byte	0x04, 0x17
        /*003a*/ 	.short	(.L_19 - .L_18)
.L_18:
        /*003c*/ 	.word	0x00000000
        /*0040*/ 	.short	0x0008
        /*0042*/ 	.short	0x0040
        /*0044*/ 	.byte	0x00, 0xf4, 0x21, 0x00


	//----- nvinfo : EIATTR_KPARAM_INFO
	.align		4
.L_19:
        /*0048*/ 	.byte	0x04, 0x17
        /*004a*/ 	.short	(.L_21 - .L_20)
.L_20:
        /*004c*/ 	.word	0x00000000
        /*0050*/ 	.short	0x0007
        /*0052*/ 	.short	0x0038
        /*0054*/ 	.byte	0x00, 0xf4, 0x21, 0x00


	//----- nvinfo : EIATTR_KPARAM_INFO
	.align		4
.L_21:
        /*0058*/ 	.byte	0x04, 0x17
        /*005a*/ 	.short	(.L_23 - .L_22)
.L_22:
        /*005c*/ 	.word	0x00000000
        /*0060*/ 	.short	0x0006
        /*0062*/ 	.short	0x0030
        /*0064*/ 	.byte	0x00, 0xf4, 0x21, 0x00


	//----- nvinfo : EIATTR_KPARAM_INFO
	.align		4
.L_23:
        /*0068*/ 	.byte	0x04, 0x17
        /*006a*/ 	.short	(.L_25 - .L_24)
.L_24:
        /*006c*/ 	.word	0x00000000
        /*0070*/ 	.short	0x0005
        /*0072*/ 	.short	0x0028
        /*0074*/ 	.byte	0x00, 0xf4, 0x21, 0x00


	//----- nvinfo : EIATTR_KPARAM_INFO
	.align		4
.L_25:
        /*0078*/ 	.byte	0x04, 0x17
        /*007a*/ 	.short	(.L_27 - .L_26)
.L_26:
        /*007c*/ 	.word	0x00000000
        /*0080*/ 	.short	0x0004
        /*0082*/ 	.short	0x0020
        /*0084*/ 	.byte	0x00, 0xf4, 0x21, 0x00


	//----- nvinfo : EIATTR_KPARAM_INFO
	.align		4
.L_27:
        /*0088*/ 	.byte	0x04, 0x17
        /*008a*/ 	.short	(.L_29 - .L_28)
.L_28:
        /*008c*/ 	.word	0x00000000
        /*0090*/ 	.short	0x0003
        /*0092*/ 	.short	0x0018
        /*0094*/ 	.byte	0x00, 0xf4, 0x21, 0x00


	//----- nvinfo : EIATTR_KPARAM_INFO
	.align		4
.L_29:
        /*0098*/ 	.byte	0x04, 0x17
        /*009a*/ 	.short	(.L_31 - .L_30)
.L_30:
        /*009c*/ 	.word	0x00000000
        /*00a0*/ 	.short	0x0002
        /*00a2*/ 	.short	0x0010
        /*00a4*/ 	.byte	0x00, 0xf4, 0x21, 0x00


	//----- nvinfo : EIATTR_KPARAM_INFO
	.align		4
.L_31:
        /*00a8*/ 	.byte	0x04, 0x17
        /*00aa*/ 	.short	(.L_33 - .L_32)
.L_32:
        /*00ac*/ 	.word	0x00000000
        /*00b0*/ 	.short	0x0001
        /*00b2*/ 	.short	0x0008
        /*00b4*/ 	.byte	0x00, 0xf4, 0x21, 0x00


	//----- nvinfo : EIATTR_KPARAM_INFO
	.align		4
.L_33:
        /*00b8*/ 	.byte	0x04, 0x17
        /*00ba*/ 	.short	(.L_35 - .L_34)
.L_34:
        /*00bc*/ 	.word	0x00000000
        /*00c0*/ 	.short	0x0000
        /*00c2*/ 	.short	0x0000
        /*00c4*/ 	.byte	0x00, 0xf4, 0x21, 0x00


	//----- nvinfo : EIATTR_SPARSE_MMA_MASK
	.align		4
.L_35:
        /*00c8*/ 	.byte	0x03, 0x50
        /*00ca*/ 	.short	0x0000


	//----- nvinfo : EIATTR_MAXREG_COUNT
	.align		4
        /*00cc*/ 	.byte	0x03, 0x1b
        /*00ce*/ 	.short	0x00ff


	//----- nvinfo : EIATTR_EXIT_INSTR_OFFSETS
	.align		4
        /*00d0*/ 	.byte	0x04, 0x1c
        /*00d2*/ 	.short	(.L_37 - .L_36)


	//   ....[0]....
.L_36:
        /*00d4*/ 	.word	0x00000680


	//----- nvinfo : EIATTR_REQNTID
	.align		4
.L_37:
        /*00d8*/ 	.byte	0x04, 0x10
        /*00da*/ 	.short	(.L_39 - .L_38)
.L_38:
        /*00dc*/ 	.word	0x00000100
        /*00e0*/ 	.word	0x00000001
        /*00e4*/ 	.word	0x00000001


	//----- nvinfo : EIATTR_CBANK_PARAM_SIZE
	.align		4
.L_39:
        /*00e8*/ 	.byte	0x03, 0x19
        /*00ea*/ 	.short	0x005c


	//----- nvinfo : EIATTR_PARAM_CBANK
	.align		4
        /*00ec*/ 	.byte	0x04, 0x0a
        /*00ee*/ 	.short	(.L_41 - .L_40)
	.align		4
.L_40:
        /*00f0*/ 	.word	index@(.nv.constant0.triton_poi_fused__native_batch_norm_legit_no_training_add_relu_20)
        /*00f4*/ 	.short	0x0210
        /*00f6*/ 	.short	0x005c


	//----- nvinfo : EIATTR_SW_WAR
	.align		4
.L_41:
        /*00f8*/ 	.byte	0x04, 0x36
        /*00fa*/ 	.short	(.L_43 - .L_42)
.L_42:
        /*00fc*/ 	.word	0x00000008
.L_43:


//--------------------- .nv.callgraph             --------------------------
	.section	.nv.callgraph,"",@"SHT_CUDA_CALLGRAPH"
	.align	4
	.sectionentsize	8
	.align		4
        /*0000*/ 	.word	0x00000000
	.align		4
        /*0004*/ 	.word	0xffffffff
	.align		4
        /*0008*/ 	.word	0x00000000
	.align		4
        /*000c*/ 	.word	0xfffffffe
	.align		4
        /*0010*/ 	.word	0x00000000
	.align		4
        /*0014*/ 	.word	0xfffffffd
	.align		4
        /*0018*/ 	.word	0x00000000
	.align		4
        /*001c*/ 	.word	0xfffffffc


//--------------------- .nv.constant4             --------------------------
	.section	.nv.constant4,"a",@progbits
	.align	8
	.align		8
.nv.constant4:
        /*0000*/ 	.dword	_$_str
	.align		8
        /*0008*/ 	.dword	_$_str_$_2


//--------------------- .text.triton_poi_fused__native_batch_norm_legit_no_training_add_relu_20 --------------------------
	.section	.text.triton_poi_fused__native_batch_norm_legit_no_training_add_relu_20,"ax",@progbits
	.align	128
        .global         triton_poi_fused__native_batch_norm_legit_no_training_add_relu_20
        .type           triton_poi_fused__native_batch_norm_legit_no_training_add_relu_20,@function
        .size           triton_poi_fused__native_batch_norm_legit_no_training_add_relu_20,(.L_x_1 - triton_poi_fused__native_batch_norm_legit_no_training_add_relu_20)
        .other          triton_poi_fused__native_batch_norm_legit_no_training_add_relu_20,@"STO_CUDA_ENTRY STV_DEFAULT"
triton_poi_fused__native_batch_norm_legit_no_training_add_relu_20:
.text.triton_poi_fused__native_batch_norm_legit_no_training_add_relu_20:
[----:B------:R-:W-:Y:S01]  /*0000*/  LDC R1, c[0x0][0x28] ;  /* 0x00000a00ff017b82 */ /* 0x000fe20000000800 */
[----:B------:R-:W1:Y:S07]  /*0010*/  S2R R0, SR_TID.X ;  /* 0x0000000000007919 */ /* 0x000e6e0000002100 */
[----:B------:R-:W2:Y:S01]  /*0020*/  LDC.64 R6, c[0x0][0x228] ;  /* 0x00008a00ff067b82 */ /* 0x000ea20000000a00 */
[----:B------:R-:W-:Y:S01]  /*0030*/  ULDC.64 UR4, c[0x0][0x208] ;  /* 0x0000820000047ab9 */ /* 0x000fe20000000a00 */
[----:B------:R-:W3:Y:S06]  /*0040*/  S2R R5, SR_CTAID.X ;  /* 0x0000000000057919 */ /* 0x000eec0000002500 */
[----:B------:R-:W4:Y:S08]  /*0050*/  LDC.64 R12, c[0x0][0x218] ;  /* 0x00008600ff0c7b82 */ /* 0x000f300000000a00 */
[----:B------:R-:W5:Y:S08]  /*0060*/  LDC.64 R14, c[0x0][0x240] ;  /* 0x00009000ff0e7b82 */ /* 0x000f700000000a00 */
[----:B------:R-:W4:Y:S01]  /*0070*/  LDC.64 R16, c[0x0][0x220] ;  /* 0x00008800ff107b82 */ /* 0x000f220000000a00 */
[----:B-1----:R-:W-:-:S07]  /*0080*/  SHF.L.U32 R0, R0, 0x1, RZ ;  /* 0x0000000100007819 */ /* 0x002fce00000006ff */
[----:B------:R-:W1:Y:S01]  /*0090*/  LDC.64 R18, c[0x0][0x248] ;  /* 0x00009200ff127b82 */ /* 0x000e620000000a00 */
[----:B---3--:R-:W-:Y:S02]  /*00a0*/  SHF.R.S32.HI R3, RZ, 0x16, R5 ;  /* 0x00000016ff037819 */ /* 0x008fe40000011405 */
[----:B------:R-:W-:Y:S02]  /*00b0*/  LOP3.LUT R0, R0, 0x1fe, RZ, 0xc0, !PT ;  /* 0x000001fe00007812 */ /* 0x000fe400078ec0ff */
[----:B------:R-:W-:-:S03]  /*00c0*/  SGXT R3, R3, 0x1 ;  /* 0x000000010303781a */ /* 0x000fc60000000200 */
[----:B------:R-:W3:Y:S01]  /*00d0*/  LDC.64 R8, c[0x0][0x238] ;  /* 0x00008e00ff087b82 */ /* 0x000ee20000000a00 */
[----:B------:R-:W-:-:S04]  /*00e0*/  LEA R0, R5, R0, 0x9 ;  /* 0x0000000005007211 */ /* 0x000fc800078e48ff */
[----:B------:R-:W-:-:S03]  /*00f0*/  LEA.HI R4, R3, R0, RZ, 0x9 ;  /* 0x0000000003047211 */ /* 0x000fc600078f48ff */
[----:B------:R-:W1:Y:S01]  /*0100*/  LDC.64 R2, c[0x0][0x250] ;  /* 0x00009400ff027b82 */ /* 0x000e620000000a00 */
[----:B------:R-:W-:-:S04]  /*0110*/  LOP3.LUT R21, R4, 0xfffffe00, RZ, 0xc0, !PT ;  /* 0xfffffe0004157812 */ /* 0x000fc800078ec0ff */
[----:B------:R-:W-:-:S03]  /*0120*/  IADD3 R21, R0, -R21, RZ ;  /* 0x8000001500157210 */ /* 0x000fc60007ffe0ff */
[----:B------:R-:W3:Y:S02]  /*0130*/  LDC.64 R22, c[0x0][0x230] ;  /* 0x00008c00ff167b82 */ /* 0x000ee40000000a00 */
[----:B--2---:R-:W-:-:S06]  /*0140*/  IMAD.WIDE R6, R21, 0x4, R6 ;  /* 0x0000000415067825 */ /* 0x004fcc00078e0206 */
[----:B------:R-:W2:Y:S01]  /*0150*/  LDG.E.EL.64 R6, desc[UR4][R6.64] ;  /* 0x0000000406067981 */ /* 0x000ea2000c2e1b00 */
[----:B------:R-:W3:Y:S01]  /*0160*/  LDC.64 R10, c[0x0][0x258] ;  /* 0x00009600ff0a7b82 */ /* 0x000ee20000000a00 */
[----:B01----:R-:W-:-:S07]  /*0170*/  IMAD.WIDE R2, R21, 0x4, R2 ;  /* 0x0000000415027825 */ /* 0x003fce00078e0202 */
[----:B------:R-:W0:Y:S01]  /*0180*/  LDC.64 R4, c[0x0][0x260] ;  /* 0x00009800ff047b82 */ /* 0x000e220000000a00 */
[----:B------:R-:W2:Y:S01]  /*0190*/  LDG.E.EL.64 R2, desc[UR4][R2.64] ;  /* 0x0000000402027981 */ /* 0x000ea2000c2e1b00 */
[----:B----4-:R-:W-:-:S04]  /*01a0*/  IMAD.WIDE R12, R0, 0x4, R12 ;  /* 0x00000004000c7825 */ /* 0x010fc800078e020c */
[----:B-----5:R-:W-:Y:S02]  /*01b0*/  IMAD.WIDE R14, R0, 0x4, R14 ;  /* 0x00000004000e7825 */ /* 0x020fe400078e020e */
[----:B------:R-:W4:Y:S02]  /*01c0*/  LDG.E.64 R12, desc[UR4][R12.64] ;  /* 0x000000040c0c7981 */ /* 0x000f24000c1e1b00 */
[C---:B------:R-:W-:Y:S02]  /*01d0*/  IMAD.WIDE R16, R21.reuse, 0x4, R16 ;  /* 0x0000000415107825 */ /* 0x040fe400078e0210 */
[----:B------:R-:W5:Y:S02]  /*01e0*/  LDG.E.64 R14, desc[UR4][R14.64] ;  /* 0x000000040e0e7981 */ /* 0x000f64000c1e1b00 */
[C---:B------:R-:W-:Y:S02]  /*01f0*/  IMAD.WIDE R18, R21.reuse, 0x4, R18 ;  /* 0x0000000415127825 */ /* 0x040fe400078e0212 */
[----:B------:R-:W4:Y:S02]  /*0200*/  LDG.E.EL.64 R16, desc[UR4][R16.64] ;  /* 0x0000000410107981 */ /* 0x000f24000c2e1b00 */
[----:B---3--:R-:W-:-:S02]  /*0210*/  IMAD.WIDE R24, R21, 0x4, R8 ;  /* 0x0000000415187825 */ /* 0x008fc400078e0208 */
[----:B------:R-:W5:Y:S02]  /*0220*/  LDG.E.EL.64 R18, desc[UR4][R18.64] ;  /* 0x0000000412127981 */ /* 0x000f64000c2e1b00 */
[----:B------:R-:W-:-:S04]  /*0230*/  IMAD.WIDE R22, R21, 0x4, R22 ;  /* 0x0000000415167825 */ /* 0x000fc800078e0216 */
[C---:B------:R-:W-:Y:S02]  /*0240*/  IMAD.WIDE R10, R21.reuse, 0x4, R10 ;  /* 0x00000004150a7825 */ /* 0x040fe400078e020a */
[----:B------:R-:W3:Y:S02]  /*0250*/  LDG.E.EL.64 R22, desc[UR4][R22.64] ;  /* 0x0000000416167981 */ /* 0x000ee4000c2e1b00 */
[----:B0-----:R-:W-:Y:S02]  /*0260*/  IMAD.WIDE R8, R21, 0x4, R4 ;  /* 0x0000000415087825 */ /* 0x001fe400078e0204 */
[----:B------:R0:W3:Y:S04]  /*0270*/  LDG.E.EL.64 R4, desc[UR4][R24.64] ;  /* 0x0000000418047981 */ /* 0x0000e8000c2e1b00 */
[----:B------:R-:W3:Y:S04]  /*0280*/  LDG.E.EL.64 R10, desc[UR4][R10.64] ;  /* 0x000000040a0a7981 */ /* 0x000ee8000c2e1b00 */
[----:B------:R-:W3:Y:S01]  /*0290*/  LDG.E.EL.64 R8, desc[UR4][R8.64] ;  /* 0x0000000408087981 */ /* 0x000ee2000c2e1b00 */
[----:B--2---:R-:W-:Y:S01]  /*02a0*/  FADD R6, R6, 9.9999997473787516356e-06 ;  /* 0x3727c5ac06067421 */ /* 0x004fe20000000000 */
[----:B------:R-:W-:-:S05]  /*02b0*/  FADD R7, R7, 9.9999997473787516356e-06 ;  /* 0x3727c5ac07077421 */ /* 0x000fca0000000000 */
[----:B------:R-:W1:Y:S01]  /*02c0*/  MUFU.SQRT R6, R6 ;  /* 0x0000000600067308 */ /* 0x000e620000002000 */
[----:B------:R-:W-:Y:S01]  /*02d0*/  FADD R20, R2, 9.9999997473787516356e-06 ;  /* 0x3727c5ac02147421 */ /* 0x000fe20000000000 */
[----:B------:R-:W-:-:S06]  /*02e0*/  FADD R3, R3, 9.9999997473787516356e-06 ;  /* 0x3727c5ac03037421 */ /* 0x000fcc0000000000 */
[----:B------:R-:W2:Y:S08]  /*02f0*/  MUFU.SQRT R21, R7 ;  /* 0x0000000700157308 */ /* 0x000eb00000002000 */
[----:B------:R-:W4:Y:S01]  /*0300*/  MUFU.SQRT R26, R20 ;  /* 0x00000014001a7308 */ /* 0x000f220000002000 */
[----:B-1----:R-:W-:-:S07]  /*0310*/  FSETP.GT.AND P6, PT, R6, 8.50705917302346158658e+37, PT ;  /* 0x7e8000000600780b */ /* 0x002fce0003fc4000 */
[----:B0-----:R-:W0:Y:S01]  /*0320*/  MUFU.SQRT R25, R3 ;  /* 0x0000000300197308 */ /* 0x001e220000002000 */
[----:B------:R-:W-:Y:S01]  /*0330*/  HFMA2.MMA R2, -RZ, RZ, 1.625, 0 ;  /* 0x3e800000ff027435 */ /* 0x000fe200000001ff */
[----:B------:R-:W-:Y:S02]  /*0340*/  FSETP.GEU.AND P5, PT, R6, 1.175494350822287508e-38, PT ;  /* 0x008000000600780b */ /* 0x000fe40003fae000 */
[C---:B--2---:R-:W-:Y:S02]  /*0350*/  FSETP.GT.AND P4, PT, R21.reuse, 8.50705917302346158658e+37, PT ;  /* 0x7e8000001500780b */ /* 0x044fe40003f84000 */
[C---:B----4-:R-:W-:Y:S02]  /*0360*/  FSETP.GT.AND P3, PT, R26.reuse, 8.50705917302346158658e+37, PT ;  /* 0x7e8000001a00780b */ /* 0x050fe40003f64000 */
[----:B------:R-:W-:Y:S01]  /*0370*/  FSETP.GEU.AND P0, PT, R26, 1.175494350822287508e-38, PT ;  /* 0x008000001a00780b */ /* 0x000fe20003f0e000 */
[----:B------:R-:W-:Y:S01]  /*0380*/  @P6 FMUL R6, R6, 0.25 ;  /* 0x3e80000006066820 */ /* 0x000fe20000400000 */
[----:B------:R-:W-:-:S02]  /*0390*/  FSETP.GEU.AND P2, PT, R21, 1.175494350822287508e-38, PT ;  /* 0x008000001500780b */ /* 0x000fc40003f4e000 */
[C---:B0-----:R-:W-:Y:S02]  /*03a0*/  FSETP.GT.AND P1, PT, R25.reuse, 8.50705917302346158658e+37, PT ;  /* 0x7e8000001900780b */ /* 0x041fe40003f24000 */
[----:B------:R-:W-:Y:S02]  /*03b0*/  FSEL R3, R2, 1, P6 ;  /* 0x3f80000002037808 */ /* 0x000fe40003000000 */
[----:B------:R-:W-:Y:S01]  /*03c0*/  FSETP.GEU.AND P6, PT, R25, 1.175494350822287508e-38, PT ;  /* 0x008000001900780b */ /* 0x000fe20003fce000 */
[----:B------:R-:W-:Y:S02]  /*03d0*/  @!P5 FMUL R6, R6, 16777216 ;  /* 0x4b8000000606d820 */ /* 0x000fe40000400000 */
[----:B------:R-:W-:Y:S01]  /*03e0*/  @P3 FMUL R26, R26, 0.25 ;  /* 0x3e8000001a1a3820 */ /* 0x000fe20000400000 */
[----:B------:R-:W-:Y:S01]  /*03f0*/  @P4 FMUL R21, R21, 0.25 ;  /* 0x3e80000015154820 */ /* 0x000fe20000400000 */
[----:B------:R-:W0:Y:S02]  /*0400*/  MUFU.RCP R20, R6 ;  /* 0x0000000600147308 */ /* 0x000e240000001000 */
[----:B------:R-:W-:Y:S01]  /*0410*/  @!P0 FMUL R26, R26, 16777216 ;  /* 0x4b8000001a1a8820 */ /* 0x000fe20000400000 */
[----:B------:R-:W-:Y:S01]  /*0420*/  @!P2 FMUL R21, R21, 16777216 ;  /* 0x4b8000001515a820 */ /* 0x000fe20000400000 */
[----:B------:R-:W-:-:S04]  /*0430*/  @P1 FMUL R25, R25, 0.25 ;  /* 0x3e80000019191820 */ /* 0x000fc80000400000 */
[----:B------:R-:W-:Y:S01]  /*0440*/  @!P6 FMUL R25, R25, 16777216 ;  /* 0x4b8000001919e820 */ /* 0x000fe20000400000 */
[----:B------:R-:W1:Y:S01]  /*0450*/  MUFU.RCP R7, R26 ;  /* 0x0000001a00077308 */ /* 0x000e620000001000 */
[----:B------:R-:W-:Y:S01]  /*0460*/  @!P5 FMUL R3, R3, 16777216 ;  /* 0x4b8000000303d820 */ /* 0x000fe20000400000 */
[----:B------:R-:W-:-:S06]  /*0470*/  FSEL R28, R2, 1, P3 ;  /* 0x3f800000021c7808 */ /* 0x000fcc0001800000 */
[----:B------:R-:W2:Y:S01]  /*0480*/  MUFU.RCP R21, R21 ;  /* 0x0000001500157308 */ /* 0x000ea20000001000 */
[----:B------:R-:W-:-:S07]  /*0490*/  FSEL R24, R2, 1, P4 ;  /* 0x3f80000002187808 */ /* 0x000fce0002000000 */
[----:B------:R-:W4:Y:S01]  /*04a0*/  MUFU.RCP R6, R25 ;  /* 0x0000001900067308 */ /* 0x000f220000001000 */
[----:B------:R-:W-:Y:S01]  /*04b0*/  FSEL R27, R2, 1, P1 ;  /* 0x3f800000021b7808 */ /* 0x000fe20000800000 */
[----:B0-----:R-:W-:Y:S01]  /*04c0*/  FMUL R20, R20, R3 ;  /* 0x0000000314147220 */ /* 0x001fe20000400000 */
[----:B------:R-:W-:Y:S01]  /*04d0*/  @!P0 FMUL R28, R28, 16777216 ;  /* 0x4b8000001c1c8820 */ /* 0x000fe20000400000 */
[----:B------:R-:W0:Y:S01]  /*04e0*/  LDC.64 R2, c[0x0][0x210] ;  /* 0x00008400ff027b82 */ /* 0x000e220000000a00 */
[----:B------:R-:W-:Y:S01]  /*04f0*/  @!P2 FMUL R24, R24, 16777216 ;  /* 0x4b8000001818a820 */ /* 0x000fe20000400000 */
[----:B------:R-:W-:Y:S01]  /*0500*/  @!P6 FMUL R27, R27, 16777216 ;  /* 0x4b8000001b1be820 */ /* 0x000fe20000400000 */
[----:B-1----:R-:W-:Y:S01]  /*0510*/  FMUL R7, R7, R28 ;  /* 0x0000001c07077220 */ /* 0x002fe20000400000 */
[----:B------:R-:W-:Y:S01]  /*0520*/  FADD R29, R12, -R16 ;  /* 0x800000100c1d7221 */ /* 0x000fe20000000000 */
[----:B-----5:R-:W-:Y:S01]  /*0530*/  FADD R14, R14, -R18 ;  /* 0x800000120e0e7221 */ /* 0x020fe20000000000 */
[----:B--2---:R-:W-:Y:S01]  /*0540*/  FMUL R21, R21, R24 ;  /* 0x0000001815157220 */ /* 0x004fe20000400000 */
[----:B------:R-:W-:Y:S01]  /*0550*/  FADD R12, R13, -R17 ;  /* 0x800000110d0c7221 */ /* 0x000fe20000000000 */
[----:B------:R-:W-:Y:S01]  /*0560*/  FADD R15, R15, -R19 ;  /* 0x800000130f0f7221 */ /* 0x000fe20000000000 */
[----:B------:R-:W-:Y:S01]  /*0570*/  FMUL R29, R20, R29 ;  /* 0x0000001d141d7220 */ /* 0x000fe20000400000 */
[----:B------:R-:W-:Y:S01]  /*0580*/  FMUL R7, R7, R14 ;  /* 0x0000000e07077220 */ /* 0x000fe20000400000 */
[----:B----4-:R-:W-:Y:S01]  /*0590*/  FMUL R6, R6, R27 ;  /* 0x0000001b06067220 */ /* 0x010fe20000400000 */
[----:B------:R-:W-:Y:S01]  /*05a0*/  FMUL R12, R21, R12 ;  /* 0x0000000c150c7220 */ /* 0x000fe20000400000 */
[----:B---3--:R-:W-:Y:S01]  /*05b0*/  FFMA R4, R22, R29, R4 ;  /* 0x0000001d16047223 */ /* 0x008fe20000000004 */
[----:B------:R-:W-:Y:S01]  /*05c0*/  FFMA R7, R10, R7, R8 ;  /* 0x000000070a077223 */ /* 0x000fe20000000008 */
[----:B------:R-:W-:Y:S01]  /*05d0*/  FMUL R6, R6, R15 ;  /* 0x0000000f06067220 */ /* 0x000fe20000400000 */
[----:B------:R-:W-:-:S03]  /*05e0*/  FFMA R5, R23, R12, R5 ;  /* 0x0000000c17057223 */ /* 0x000fc60000000005 */
[----:B------:R-:W-:Y:S01]  /*05f0*/  FFMA R6, R11, R6, R9 ;  /* 0x000000060b067223 */ /* 0x000fe20000000009 */
[C---:B------:R-:W-:Y:S01]  /*0600*/  FSETP.GEU.AND P0, PT, R4.reuse, -R7, PT ;  /* 0x800000070400720b */ /* 0x040fe20003f0e000 */
[----:B------:R-:W-:Y:S02]  /*0610*/  FADD R4, R4, R7 ;  /* 0x0000000704047221 */ /* 0x000fe40000000000 */
[C---:B------:R-:W-:Y:S01]  /*0620*/  FADD R7, R5.reuse, R6 ;  /* 0x0000000605077221 */ /* 0x040fe20000000000 */
[----:B------:R-:W-:Y:S01]  /*0630*/  FSETP.GEU.AND P1, PT, R5, -R6, PT ;  /* 0x800000060500720b */ /* 0x000fe20003f2e000 */
[----:B0-----:R-:W-:Y:S01]  /*0640*/  IMAD.WIDE R2, R0, 0x4, R2 ;  /* 0x0000000400027825 */ /* 0x001fe200078e0202 */
[----:B------:R-:W-:Y:S02]  /*0650*/  FSEL R4, R4, RZ, P0 ;  /* 0x000000ff04047208 */ /* 0x000fe40000000000 */
[----:B------:R-:W-:-:S05]  /*0660*/  FSEL R5, R7, RZ, P1 ;  /* 0x000000ff07057208 */ /* 0x000fca0000800000 */
[----:B------:R-:W-:Y:S01]  /*0670*/  STG.E.64 desc[UR4][R2.64], R4 ;  /* 0x0000000402007986 */ /* 0x000fe2000c101b04 */
[----:B------:R-:W-:Y:S05]  /*0680*/  EXIT ;  /* 0x000000000000794d */ /* 0x000fea0003800000 */
.L_x_0:
[----:B------:R-:W-:-:S00]  /*0690*/  BRA `(.L_x_0) ;  /* 0xfffffffc00fc7947 */ /* 0x000fc0000383ffff */
[----:B------:R-:W-:-:S00]  /*06a0*/  NOP ;  /* 0x0000000000007918 */ /* 0x000fc00000000000 */
        /* <DEDUP_REMOVED lines=13> */
.L_x_1:


//--------------------- .nv.global.init           --------------------------
	.section	.nv.global.init,"aw",@progbits
.nv.global.init:
	.type		_$_str,@object
	.size		_$_str,(_$_str_$_2 - _$_str)
_$_str:
        /*0000*/ 	.byte	0x5f, 0x5f, 0x43, 0x55, 0x44, 0x41, 0x5f, 0x46, 0x54, 0x5a, 0x00
	.type		_$_str_$_2,@object
	.size		_$_str_$_2,(.L_1 - _$_str_$_2)
_$_str_$_2:
        /*000b*/ 	.byte	0x5f, 0x5f, 0x43, 0x55, 0x44, 0x41, 0x5f, 0x50, 0x52, 0x45, 0x43, 0x5f, 0x53, 0x51, 0x52, 0x54
        /*001b*/ 	.byte	0x00
.L_1:


//--------------------- .nv.constant0.triton_poi_fused__native_batch_norm_legit_no_training_add_relu_20 --------------------------
	.section	.nv.constant0.triton_poi_fused__native_batch_norm_legit_no_training_add_relu_20,"a",@progbits
	.sectionflags	@""
	.align	4
.nv.constant0.triton_poi_fused__native_batch_norm_legit_no_training_add_relu_20:
	.zero		620
